//
// Generated by NVIDIA NVVM Compiler
//
// Compiler Build ID: CL-36424714
// Cuda compilation tools, release 13.0, V13.0.88
// Based on NVVM 20.0.0
//

.version 9.0
.target sm_100
.address_size 64

	// .globl	_Z23test_conversions_deviceP13__nv_bfloat16

.visible .entry _Z23test_conversions_deviceP13__nv_bfloat16(
	.param .u64 .ptr .align 1 _Z23test_conversions_deviceP13__nv_bfloat16_param_0
)
{
	.local .align 4 .b8 	__local_depot0[12];
	.reg .b64 	%SP;
	.reg .b64 	%SPL;
	.reg .b16 	%rs<15>;
	.reg .b32 	%r<8>;
	.reg .b32 	%f<5>;
	.reg .b64 	%rd<23>;

	mov.u64 	%SPL, __local_depot0;
	cvta.local.u64 	%SP, %SPL;
	ld.param.u64 	%rd1, [_Z23test_conversions_deviceP13__nv_bfloat16_param_0];
	add.u64 	%rd5, %SP, 0;
	add.u64 	%rd19, %SPL, 0;
	add.u64 	%rd17, %SP, 2;
	add.u64 	%rd20, %SPL, 2;
	add.u64 	%rd6, %SP, 4;
	add.u64 	%rd21, %SPL, 4;
	add.u64 	%rd18, %SP, 8;
	add.u64 	%rd22, %SPL, 8;
	// begin inline asm
	{ cvt.f32.bf16 %f1, %rs1;}

	// end inline asm
	// begin inline asm
	{ cvt.rn.bf16x2.f32 %r1, %f1, %f1;}

	// end inline asm
	st.local.u32 	[%rd21], %r1;
	// begin inline asm
	{  cvt.rn.bf16.f32 %rs2, %f1;}

	// end inline asm
	st.local.u16 	[%rd19], %rs2;
	// begin inline asm
	ld.global.cv.b16 %rs3, [%rd1];
	// end inline asm
	// begin inline asm
	ld.global.cv.b16 %rs4, [%rd5];
	// end inline asm
	// begin inline asm
	ld.global.cv.b32 %r2, [%rd6];
	// end inline asm
	// begin inline asm
	ld.global.lu.b16 %rs5, [%rd1];
	// end inline asm
	// begin inline asm
	ld.global.lu.b16 %rs6, [%rd5];
	// end inline asm
	st.local.u16 	[%rd20], %rs6;
	// begin inline asm
	ld.global.lu.b32 %r3, [%rd6];
	// end inline asm
	st.local.u32 	[%rd22], %r3;
	add.s64 	%rd13, %rd1, 2;
	ld.local.u16 	%rs7, [%rd19];
	// begin inline asm
	st.global.cg.b16 [%rd13], %rs7;
	// end inline asm
	ld.local.u16 	%rs8, [%rd19];
	// begin inline asm
	st.global.cg.b16 [%rd17], %rs8;
	// end inline asm
	ld.local.u32 	%r4, [%rd21];
	// begin inline asm
	st.global.cg.b32 [%rd18], %r4;
	// end inline asm
	ld.local.u16 	%rs9, [%rd19];
	// begin inline asm
	st.global.cs.b16 [%rd1], %rs9;
	// end inline asm
	ld.local.u16 	%rs10, [%rd19];
	// begin inline asm
	st.global.cs.b16 [%rd17], %rs10;
	// end inline asm
	ld.local.u32 	%r5, [%rd21];
	// begin inline asm
	st.global.cs.b32 [%rd18], %r5;
	// end inline asm
	ld.local.u16 	%rs11, [%rd19];
	// begin inline asm
	st.global.wb.b16 [%rd13], %rs11;
	// end inline asm
	ld.local.u16 	%rs12, [%rd19];
	// begin inline asm
	st.global.wb.b16 [%rd17], %rs12;
	// end inline asm
	ld.local.u32 	%r6, [%rd21];
	// begin inline asm
	st.global.wb.b32 [%rd18], %r6;
	// end inline asm
	ld.local.u16 	%rs13, [%rd19];
	// begin inline asm
	st.global.wt.b16 [%rd1], %rs13;
	// end inline asm
	ld.local.u16 	%rs14, [%rd19];
	// begin inline asm
	st.global.wt.b16 [%rd17], %rs14;
	// end inline asm
	ld.local.u32 	%r7, [%rd21];
	// begin inline asm
	st.global.wt.b32 [%rd18], %r7;
	// end inline asm
	ret;

}


// ===== COMPILED SASS (sm_100) =====

	.target	sm_100

	.elftype	@"ET_EXEC"


//--------------------- .note.nv.tkinfo           --------------------------
	.section	.note.nv.tkinfo,"",@"SHT_NOTE"
	.sectionflags	@"SHF_NOTE_NV_TKINFO"
	.tkinfo
        /*0018*/ 	.word	0x00000002
        /*0030*/ 	.string	""
        /*0030*/ 	.string	"ptxas"
        /*0030*/ 	.string	"Cuda compilation tools, release 13.0, V13.0.88"
        /*0030*/ 	.string	"Build cuda_13.0.r13.0/compiler.36424714_0"
        /*0030*/ 	.string	"-arch sm_100 -m 64 "



//--------------------- .note.nv.cuinfo           --------------------------
	.section	.note.nv.cuinfo,"",@"SHT_NOTE"
	.sectionflags	@"SHF_NOTE_NV_CUINFO"
        /*0018*/ 	.short	0x0002
        /*001a*/ 	.short	0x0064
        /*001c*/ 	.short	0x0082
	.zero		2


//--------------------- .nv.info                  --------------------------
	.section	.nv.info,"",@"SHT_CUDA_INFO"
	.align	4


	//----- nvinfo : EIATTR_REGCOUNT
	.align		4
        /*0000*/ 	.byte	0x04, 0x2f
        /*0002*/ 	.short	(.L_1 - .L_0)
	.align		4
.L_0:
        /*0004*/ 	.word	index@(_Z23test_conversions_deviceP13__nv_bfloat16)
        /*0008*/ 	.word	0x0000000e


	//----- nvinfo : EIATTR_FRAME_SIZE
	.align		4
.L_1:
        /*000c*/ 	.byte	0x04, 0x11
        /*000e*/ 	.short	(.L_3 - .L_2)
	.align		4
.L_2:
        /*0010*/ 	.word	index@(_Z23test_conversions_deviceP13__nv_bfloat16)
        /*0014*/ 	.word	0x00000010


	//----- nvinfo : EIATTR_MIN_STACK_SIZE
	.align		4
.L_3:
        /*0018*/ 	.byte	0x04, 0x12
        /*001a*/ 	.short	(.L_5 - .L_4)
	.align		4
.L_4:
        /*001c*/ 	.word	index@(_Z23test_conversions_deviceP13__nv_bfloat16)
        /*0020*/ 	.word	0x00000010
.L_5:


//--------------------- .nv.compat                --------------------------
	.section	.nv.compat,"",@"SHT_CUDA_COMPAT_INFO"
	.align	4
        /*0000*/ 	.byte	0x02, 0x09, 0x00, 0x00, 0x02, 0x02, 0x01, 0x00, 0x02, 0x05, 0x05, 0x00, 0x03, 0x07, 0x01, 0x01
        /*0010*/ 	.byte	0x02, 0x03, 0x00, 0x00, 0x02, 0x06, 0x01, 0x00, 0x04, 0x0b, 0x08, 0x00, 0x09, 0x00, 0x00, 0x00
        /*0020*/ 	.byte	0x00, 0x00, 0x00, 0x00


//--------------------- .nv.info._Z23test_conversions_deviceP13__nv_bfloat16 --------------------------
	.section	.nv.info._Z23test_conversions_deviceP13__nv_bfloat16,"",@"SHT_CUDA_INFO"
	.sectionflags	@""
	.align	4


	//----- nvinfo : EIATTR_CUDA_API_VERSION
	.align		4
        /*0000*/ 	.byte	0x04, 0x37
        /*0002*/ 	.short	(.L_7 - .L_6)
.L_6:
        /*0004*/ 	.word	0x00000082


	//----- nvinfo : EIATTR_KPARAM_INFO
	.align		4
.L_7:
        /*0008*/ 	.byte	0x04, 0x17
        /*000a*/ 	.short	(.L_9 - .L_8)
.L_8:
        /*000c*/ 	.word	0x00000000
        /*0010*/ 	.short	0x0000
        /*0012*/ 	.short	0x0000
        /*0014*/ 	.byte	0x00, 0xf5, 0x21, 0x00


	//----- nvinfo : EIATTR_SPARSE_MMA_MASK
	.align		4
.L_9:
        /*0018*/ 	.byte	0x03, 0x50
        /*001a*/ 	.short	0x0000


	//----- nvinfo : EIATTR_MAXREG_COUNT
	.align		4
        /*001c*/ 	.byte	0x03, 0x1b
        /*001e*/ 	.short	0x00ff


	//----- nvinfo : EIATTR_MERCURY_ISA_VERSION
	.align		4
        /*0020*/ 	.byte	0x03, 0x5f
        /*0022*/ 	.short	0x0101


	//----- nvinfo : EIATTR_VRC_CTA_INIT_COUNT
	.align		4
        /*0024*/ 	.byte	0x02, 0x4a
	.zero		1
	.zero		1


	//----- nvinfo : EIATTR_EXIT_INSTR_OFFSETS
	.align		4
        /*0028*/ 	.byte	0x04, 0x1c
        /*002a*/ 	.short	(.L_11 - .L_10)


	//   ....[0]....
.L_10:
        /*002c*/ 	.word	0x00000200


	//----- nvinfo : EIATTR_CBANK_PARAM_SIZE
	.align		4
.L_11:
        /*0030*/ 	.byte	0x03, 0x19
        /*0032*/ 	.short	0x0008


	//----- nvinfo : EIATTR_PARAM_CBANK
	.align		4
        /*0034*/ 	.byte	0x04, 0x0a
        /*0036*/ 	.short	(.L_13 - .L_12)
	.align		4
.L_12:
        /*0038*/ 	.word	index@(.nv.constant0._Z23test_conversions_deviceP13__nv_bfloat16)
        /*003c*/ 	.short	0x0380
        /*003e*/ 	.short	0x0008


	//----- nvinfo : EIATTR_SW_WAR
	.align		4
.L_13:
        /*0040*/ 	.byte	0x04, 0x36
        /*0042*/ 	.short	(.L_15 - .L_14)
.L_14:
        /*0044*/ 	.word	0x00000008
.L_15:


//--------------------- .nv.callgraph             --------------------------
	.section	.nv.callgraph,"",@"SHT_CUDA_CALLGRAPH"
	.align	4
	.sectionentsize	8
	.align		4
        /*0000*/ 	.word	0x00000000
	.align		4
        /*0004*/ 	.word	0xffffffff
	.align		4
        /*0008*/ 	.word	0x00000000
	.align		4
        /*000c*/ 	.word	0xfffffffe
	.align		4
        /*0010*/ 	.word	0x00000000
	.align		4
        /*0014*/ 	.word	0xfffffffd
	.align		4
        /*0018*/ 	.word	0x00000000
	.align		4
        /*001c*/ 	.word	0xfffffffc


//--------------------- .text._Z23test_conversions_deviceP13__nv_bfloat16 --------------------------
	.section	.text._Z23test_conversions_deviceP13__nv_bfloat16,"ax",@progbits
	.align	128
        .global         _Z23test_conversions_deviceP13__nv_bfloat16
        .type           _Z23test_conversions_deviceP13__nv_bfloat16,@function
        .size           _Z23test_conversions_deviceP13__nv_bfloat16,(.L_x_1 - _Z23test_conversions_deviceP13__nv_bfloat16)
        .other          _Z23test_conversions_deviceP13__nv_bfloat16,@"STO_CUDA_ENTRY STV_DEFAULT"
_Z23test_conversions_deviceP13__nv_bfloat16:
.text._Z23test_conversions_deviceP13__nv_bfloat16:
[----:B------:R-:W0:Y:S01]  /*0000*/  LDC R1, c[0x0][0x37c] ;  /* 0x0000df00ff017b82 */ /* 0x000e220000000800 */
[----:B------:R-:W1:Y:S01]  /*0010*/  LDCU UR6, c[0x0][0x2f8] ;  /* 0x00005f00ff0677ac */ /* 0x000e620008000800 */
[----:B0-----:R-:W-:Y:S01]  /*0020*/  VIADD R1, R1, 0xfffffff0 ;  /* 0xfffffff001017836 */ /* 0x001fe20000000000 */
[----:B------:R-:W0:Y:S01]  /*0030*/  LDCU UR7, c[0x0][0x2fc] ;  /* 0x00005f80ff0777ac */ /* 0x000e220008000800 */
[----:B------:R-:W2:Y:S03]  /*0040*/  LDCU.64 UR4, c[0x0][0x358] ;  /* 0x00006b00ff0477ac */ /* 0x000ea60008000a00 */
[----:B-1----:R-:W-:-:S05]  /*0050*/  IADD3 R10, P0, PT, R1, UR6, RZ ;  /* 0x00000006010a7c10 */ /* 0x002fca000ff1e0ff */
[----:B0-----:R-:W-:-:S05]  /*0060*/  IMAD.X R11, RZ, RZ, UR7, P0 ;  /* 0x00000007ff0b7e24 */ /* 0x001fca00080e06ff */
[----:B--2---:R-:W2:Y:S01]  /*0070*/  LDG.E.LU.U16 R2, desc[UR4][R10.64] ;  /* 0x000000040a027981 */ /* 0x004ea2000c3e1500 */
[----:B------:R-:W-:-:S05]  /*0080*/  IMAD.U32 R0, R0, 0x10000, RZ ;  /* 0x0001000000007824 */ /* 0x000fca00078e00ff */
[-C--:B------:R-:W-:Y:S02]  /*0090*/  F2FP.BF16.F32.PACK_AB R5, RZ, R0.reuse ;  /* 0x00000000ff05723e */ /* 0x080fe400000010ff */
[----:B------:R-:W-:-:S05]  /*00a0*/  F2FP.BF16.F32.PACK_AB R0, R0, R0 ;  /* 0x000000000000723e */ /* 0x000fca00000010ff */
[----:B------:R-:W-:Y:S04]  /*00b0*/  STL [R1+0x4], R0 ;  /* 0x0000040001007387 */ /* 0x000fe80000100800 */
[----:B------:R-:W3:Y:S01]  /*00c0*/  LDL R4, [R1+0x4] ;  /* 0x0000040001047983 */ /* 0x000ee20000100800 */
[----:B------:R-:W0:Y:S01]  /*00d0*/  LDC.64 R8, c[0x0][0x380] ;  /* 0x0000e000ff087b82 */ /* 0x000e220000000a00 */
[----:B--2---:R-:W-:Y:S02]  /*00e0*/  PRMT R5, R5, 0x5410, R2 ;  /* 0x0000541005057816 */ /* 0x004fe40000000002 */
[----:B------:R-:W2:Y:S04]  /*00f0*/  LDG.E.LU R2, desc[UR4][R10.64+0x4] ;  /* 0x000004040a027981 */ /* 0x000ea8000c3e1900 */
[----:B------:R-:W-:Y:S04]  /*0100*/  STL [R1], R5 ;  /* 0x0000000501007387 */ /* 0x000fe80000100800 */
[----:B------:R-:W0:Y:S01]  /*0110*/  LDL.U16 R3, [R1] ;  /* 0x0000000001037983 */ /* 0x000e220000100400 */
[----:B------:R-:W1:Y:S03]  /*0120*/  LDC.64 R6, c[0x0][0x380] ;  /* 0x0000e000ff067b82 */ /* 0x000e660000000a00 */
[----:B--2---:R-:W-:Y:S04]  /*0130*/  STL [R1+0x8], R2 ;  /* 0x0000080201007387 */ /* 0x004fe80000100800 */
[----:B0-----:R-:W-:Y:S04]  /*0140*/  STG.E.U16.STRONG.GPU desc[UR4][R8.64+0x2], R3 ;  /* 0x0000020308007986 */ /* 0x001fe8000c10f504 */
[----:B------:R-:W-:Y:S04]  /*0150*/  STG.E.U16.STRONG.GPU desc[UR4][R10.64+0x2], R3 ;  /* 0x000002030a007986 */ /* 0x000fe8000c10f504 */
[----:B---3--:R-:W-:Y:S04]  /*0160*/  STG.E.STRONG.GPU desc[UR4][R10.64+0x8], R4 ;  /* 0x000008040a007986 */ /* 0x008fe8000c10f904 */
[----:B-1----:R-:W-:Y:S04]  /*0170*/  STG.E.EF.U16 desc[UR4][R6.64], R3 ;  /* 0x0000000306007986 */ /* 0x002fe8000c001504 */
[----:B------:R-:W-:Y:S04]  /*0180*/  STG.E.EF.U16 desc[UR4][R10.64+0x2], R3 ;  /* 0x000002030a007986 */ /* 0x000fe8000c001504 */
[----:B------:R-:W-:Y:S04]  /*0190*/  STG.E.EF desc[UR4][R10.64+0x8], R4 ;  /* 0x000008040a007986 */ /* 0x000fe8000c001904 */
[----:B------:R-:W-:Y:S04]  /*01a0*/  STG.E.U16.STRONG.SM desc[UR4][R8.64+0x2], R3 ;  /* 0x0000020308007986 */ /* 0x000fe8000c10b504 */
[----:B------:R-:W-:Y:S04]  /*01b0*/  STG.E.U16.STRONG.SM desc[UR4][R10.64+0x2], R3 ;  /* 0x000002030a007986 */ /* 0x000fe8000c10b504 */
[----:B------:R-:W-:Y:S04]  /*01c0*/  STG.E.STRONG.SM desc[UR4][R10.64+0x8], R4 ;  /* 0x000008040a007986 */ /* 0x000fe8000c10b904 */
[----:B------:R-:W-:Y:S04]  /*01d0*/  STG.E.U16.STRONG.SYS desc[UR4][R6.64], R3 ;  /* 0x0000000306007986 */ /* 0x000fe8000c115504 */
[----:B------:R-:W-:Y:S04]  /*01e0*/  STG.E.U16.STRONG.SYS desc[UR4][R10.64+0x2], R3 ;  /* 0x000002030a007986 */ /* 0x000fe8000c115504 */
[----:B------:R-:W-:Y:S01]  /*01f0*/  STG.E.STRONG.SYS desc[UR4][R10.64+0x8], R4 ;  /* 0x000008040a007986 */ /* 0x000fe2000c115904 */
[----:B------:R-:W-:Y:S05]  /*0200*/  EXIT ;  /* 0x000000000000794d */ /* 0x000fea0003800000 */
.L_x_0:
[----:B------:R-:W-:-:S00]  /*0210*/  BRA `(.L_x_0) ;  /* 0xfffffffc00fc7947 */ /* 0x000fc0000383ffff */
[----:B------:R-:W-:-:S00]  /*0220*/  NOP ;  /* 0x0000000000007918 */ /* 0x000fc00000000000 */
        /* <DEDUP_REMOVED lines=13> */
.L_x_1:


//--------------------- .nv.shared.reserved.0     --------------------------
	.section	.nv.shared.reserved.0,"aw",@nobits
	.weak		__nv_reservedSMEM_offset_0_alias
	.size		__nv_reservedSMEM_offset_0_alias, 0, 64
	.other		__nv_reservedSMEM_offset_0_alias,@"STO_CUDA_RESERVED_SHARED STV_DEFAULT"
__nv_reservedSMEM_offset_0_alias:
	.zero		0
	.zero		64


//--------------------- .nv.constant0._Z23test_conversions_deviceP13__nv_bfloat16 --------------------------
	.section	.nv.constant0._Z23test_conversions_deviceP13__nv_bfloat16,"a",@progbits
	.sectionflags	@""
	.align	4
.nv.constant0._Z23test_conversions_deviceP13__nv_bfloat16:
	.zero		904


//--------------------- SYMBOLS --------------------------

	.type		.nv.reservedSmem.offset0,@object
	.size		.nv.reservedSmem.offset0,0x4
